//
// Generated by NVIDIA NVVM Compiler
//
// Compiler Build ID: CL-36424714
// Cuda compilation tools, release 13.0, V13.0.88
// Based on NVVM 20.0.0
//

.version 9.0
.target sm_100
.address_size 64

	// .globl	_Z28matrix_multiplication_kernelPKfS0_Pfiii
.extern .shared .align 16 .b8 sh[];

.visible .entry _Z28matrix_multiplication_kernelPKfS0_Pfiii(
	.param .u64 .ptr .align 1 _Z28matrix_multiplication_kernelPKfS0_Pfiii_param_0,
	.param .u64 .ptr .align 1 _Z28matrix_multiplication_kernelPKfS0_Pfiii_param_1,
	.param .u64 .ptr .align 1 _Z28matrix_multiplication_kernelPKfS0_Pfiii_param_2,
	.param .u32 _Z28matrix_multiplication_kernelPKfS0_Pfiii_param_3,
	.param .u32 _Z28matrix_multiplication_kernelPKfS0_Pfiii_param_4,
	.param .u32 _Z28matrix_multiplication_kernelPKfS0_Pfiii_param_5
)
{
	.reg .pred 	%p<12>;
	.reg .b32 	%r<44>;
	.reg .b32 	%f<63>;
	.reg .b64 	%rd<13>;

	ld.param.u64 	%rd3, [_Z28matrix_multiplication_kernelPKfS0_Pfiii_param_0];
	ld.param.u64 	%rd4, [_Z28matrix_multiplication_kernelPKfS0_Pfiii_param_1];
	ld.param.u64 	%rd5, [_Z28matrix_multiplication_kernelPKfS0_Pfiii_param_2];
	ld.param.u32 	%r22, [_Z28matrix_multiplication_kernelPKfS0_Pfiii_param_3];
	ld.param.u32 	%r23, [_Z28matrix_multiplication_kernelPKfS0_Pfiii_param_4];
	ld.param.u32 	%r24, [_Z28matrix_multiplication_kernelPKfS0_Pfiii_param_5];
	mov.u32 	%r25, %ctaid.x;
	mov.u32 	%r26, %ctaid.y;
	mov.u32 	%r39, %tid.x;
	mov.u32 	%r41, %tid.y;
	mov.u32 	%r27, %ntid.y;
	mad.lo.s32 	%r3, %r26, %r27, %r41;
	mov.u32 	%r28, %ntid.x;
	mad.lo.s32 	%r4, %r25, %r28, %r39;
	setp.lt.s32 	%p1, %r23, 1;
	mov.f32 	%f62, 0f00000000;
	@%p1 bra 	$L__BB0_7;
	add.s32 	%r29, %r23, 15;
	shr.u32 	%r30, %r29, 4;
	shl.b32 	%r31, %r41, 4;
	add.s32 	%r32, %r31, %r39;
	shl.b32 	%r33, %r32, 2;
	mov.u32 	%r34, sh;
	add.s32 	%r5, %r34, %r33;
	shl.b32 	%r35, %r41, 6;
	add.s32 	%r6, %r34, %r35;
	shl.b32 	%r36, %r39, 2;
	add.s32 	%r37, %r34, %r36;
	add.s32 	%r7, %r37, 1024;
	neg.s32 	%r43, %r30;
	mad.lo.s32 	%r42, %r41, %r24, %r4;
	shl.b32 	%r10, %r24, 4;
	mad.lo.s32 	%r40, %r23, %r3, %r39;
	cvta.to.global.u64 	%rd1, %rd3;
	cvta.to.global.u64 	%rd2, %rd4;
	mov.f32 	%f62, 0f00000000;
$L__BB0_2:
	setp.ge.s32 	%p2, %r3, %r22;
	setp.ge.s32 	%p3, %r39, %r23;
	mov.f32 	%f60, 0f00000000;
	or.pred  	%p4, %p2, %p3;
	@%p4 bra 	$L__BB0_4;
	mul.wide.u32 	%rd6, %r40, 4;
	add.s64 	%rd7, %rd1, %rd6;
	ld.global.f32 	%f60, [%rd7];
$L__BB0_4:
	setp.ge.s32 	%p5, %r4, %r24;
	st.shared.f32 	[%r5], %f60;
	setp.ge.s32 	%p6, %r41, %r23;
	mov.f32 	%f61, 0f00000000;
	or.pred  	%p7, %p5, %p6;
	@%p7 bra 	$L__BB0_6;
	mul.wide.s32 	%rd8, %r42, 4;
	add.s64 	%rd9, %rd2, %rd8;
	ld.global.f32 	%f61, [%rd9];
$L__BB0_6:
	st.shared.f32 	[%r5+1024], %f61;
	bar.sync 	0;
	ld.shared.v4.f32 	{%f12, %f13, %f14, %f15}, [%r6];
	ld.shared.f32 	%f16, [%r7];
	fma.rn.f32 	%f17, %f12, %f16, %f62;
	ld.shared.f32 	%f18, [%r7+64];
	fma.rn.f32 	%f19, %f13, %f18, %f17;
	ld.shared.f32 	%f20, [%r7+128];
	fma.rn.f32 	%f21, %f14, %f20, %f19;
	ld.shared.f32 	%f22, [%r7+192];
	fma.rn.f32 	%f23, %f15, %f22, %f21;
	ld.shared.v4.f32 	{%f24, %f25, %f26, %f27}, [%r6+16];
	ld.shared.f32 	%f28, [%r7+256];
	fma.rn.f32 	%f29, %f24, %f28, %f23;
	ld.shared.f32 	%f30, [%r7+320];
	fma.rn.f32 	%f31, %f25, %f30, %f29;
	ld.shared.f32 	%f32, [%r7+384];
	fma.rn.f32 	%f33, %f26, %f32, %f31;
	ld.shared.f32 	%f34, [%r7+448];
	fma.rn.f32 	%f35, %f27, %f34, %f33;
	ld.shared.v4.f32 	{%f36, %f37, %f38, %f39}, [%r6+32];
	ld.shared.f32 	%f40, [%r7+512];
	fma.rn.f32 	%f41, %f36, %f40, %f35;
	ld.shared.f32 	%f42, [%r7+576];
	fma.rn.f32 	%f43, %f37, %f42, %f41;
	ld.shared.f32 	%f44, [%r7+640];
	fma.rn.f32 	%f45, %f38, %f44, %f43;
	ld.shared.f32 	%f46, [%r7+704];
	fma.rn.f32 	%f47, %f39, %f46, %f45;
	ld.shared.v4.f32 	{%f48, %f49, %f50, %f51}, [%r6+48];
	ld.shared.f32 	%f52, [%r7+768];
	fma.rn.f32 	%f53, %f48, %f52, %f47;
	ld.shared.f32 	%f54, [%r7+832];
	fma.rn.f32 	%f55, %f49, %f54, %f53;
	ld.shared.f32 	%f56, [%r7+896];
	fma.rn.f32 	%f57, %f50, %f56, %f55;
	ld.shared.f32 	%f58, [%r7+960];
	fma.rn.f32 	%f62, %f51, %f58, %f57;
	bar.sync 	0;
	add.s32 	%r43, %r43, 1;
	setp.ne.s32 	%p8, %r43, 0;
	add.s32 	%r42, %r42, %r10;
	add.s32 	%r41, %r41, 16;
	add.s32 	%r40, %r40, 16;
	add.s32 	%r39, %r39, 16;
	@%p8 bra 	$L__BB0_2;
$L__BB0_7:
	setp.ge.s32 	%p9, %r3, %r22;
	setp.ge.s32 	%p10, %r4, %r24;
	or.pred  	%p11, %p9, %p10;
	@%p11 bra 	$L__BB0_9;
	mad.lo.s32 	%r38, %r24, %r3, %r4;
	cvta.to.global.u64 	%rd10, %rd5;
	mul.wide.s32 	%rd11, %r38, 4;
	add.s64 	%rd12, %rd10, %rd11;
	st.global.f32 	[%rd12], %f62;
$L__BB0_9:
	ret;

}


// ===== COMPILED SASS (sm_100) =====

	.target	sm_100

	.elftype	@"ET_EXEC"


//--------------------- .note.nv.tkinfo           --------------------------
	.section	.note.nv.tkinfo,"",@"SHT_NOTE"
	.sectionflags	@"SHF_NOTE_NV_TKINFO"
	.tkinfo
        /*0018*/ 	.word	0x00000002
        /*0030*/ 	.string	""
        /*0030*/ 	.string	"ptxas"
        /*0030*/ 	.string	"Cuda compilation tools, release 13.0, V13.0.88"
        /*0030*/ 	.string	"Build cuda_13.0.r13.0/compiler.36424714_0"
        /*0030*/ 	.string	"-arch sm_100 -m 64 "



//--------------------- .note.nv.cuinfo           --------------------------
	.section	.note.nv.cuinfo,"",@"SHT_NOTE"
	.sectionflags	@"SHF_NOTE_NV_CUINFO"
        /*0018*/ 	.short	0x0002
        /*001a*/ 	.short	0x0064
        /*001c*/ 	.short	0x0082
	.zero		2


//--------------------- .nv.info                  --------------------------
	.section	.nv.info,"",@"SHT_CUDA_INFO"
	.align	4


	//----- nvinfo : EIATTR_REGCOUNT
	.align		4
        /*0000*/ 	.byte	0x04, 0x2f
        /*0002*/ 	.short	(.L_1 - .L_0)
	.align		4
.L_0:
        /*0004*/ 	.word	index@(_Z28matrix_multiplication_kernelPKfS0_Pfiii)
        /*0008*/ 	.word	0x00000020


	//----- nvinfo : EIATTR_FRAME_SIZE
	.align		4
.L_1:
        /*000c*/ 	.byte	0x04, 0x11
        /*000e*/ 	.short	(.L_3 - .L_2)
	.align		4
.L_2:
        /*0010*/ 	.word	index@(_Z28matrix_multiplication_kernelPKfS0_Pfiii)
        /*0014*/ 	.word	0x00000000


	//----- nvinfo : EIATTR_MIN_STACK_SIZE
	.align		4
.L_3:
        /*0018*/ 	.byte	0x04, 0x12
        /*001a*/ 	.short	(.L_5 - .L_4)
	.align		4
.L_4:
        /*001c*/ 	.word	index@(_Z28matrix_multiplication_kernelPKfS0_Pfiii)
        /*0020*/ 	.word	0x00000000
.L_5:


//--------------------- .nv.compat                --------------------------
	.section	.nv.compat,"",@"SHT_CUDA_COMPAT_INFO"
	.align	4
        /*0000*/ 	.byte	0x02, 0x09, 0x00, 0x00, 0x02, 0x02, 0x01, 0x00, 0x02, 0x05, 0x05, 0x00, 0x03, 0x07, 0x01, 0x01
        /*0010*/ 	.byte	0x02, 0x03, 0x00, 0x00, 0x02, 0x06, 0x01, 0x00, 0x04, 0x0b, 0x08, 0x00, 0x09, 0x00, 0x00, 0x00
        /*0020*/ 	.byte	0x00, 0x00, 0x00, 0x00


//--------------------- .nv.info._Z28matrix_multiplication_kernelPKfS0_Pfiii --------------------------
	.section	.nv.info._Z28matrix_multiplication_kernelPKfS0_Pfiii,"",@"SHT_CUDA_INFO"
	.sectionflags	@""
	.align	4


	//----- nvinfo : EIATTR_CUDA_API_VERSION
	.align		4
        /*0000*/ 	.byte	0x04, 0x37
        /*0002*/ 	.short	(.L_7 - .L_6)
.L_6:
        /*0004*/ 	.word	0x00000082


	//----- nvinfo : EIATTR_KPARAM_INFO
	.align		4
.L_7:
        /*0008*/ 	.byte	0x04, 0x17
        /*000a*/ 	.short	(.L_9 - .L_8)
.L_8:
        /*000c*/ 	.word	0x00000000
        /*0010*/ 	.short	0x0005
        /*0012*/ 	.short	0x0020
        /*0014*/ 	.byte	0x00, 0xf0, 0x11, 0x00


	//----- nvinfo : EIATTR_KPARAM_INFO
	.align		4
.L_9:
        /*0018*/ 	.byte	0x04, 0x17
        /*001a*/ 	.short	(.L_11 - .L_10)
.L_10:
        /*001c*/ 	.word	0x00000000
        /*0020*/ 	.short	0x0004
        /*0022*/ 	.short	0x001c
        /*0024*/ 	.byte	0x00, 0xf0, 0x11, 0x00


	//----- nvinfo : EIATTR_KPARAM_INFO
	.align		4
.L_11:
        /*0028*/ 	.byte	0x04, 0x17
        /*002a*/ 	.short	(.L_13 - .L_12)
.L_12:
        /*002c*/ 	.word	0x00000000
        /*0030*/ 	.short	0x0003
        /*0032*/ 	.short	0x0018
        /*0034*/ 	.byte	0x00, 0xf0, 0x11, 0x00


	//----- nvinfo : EIATTR_KPARAM_INFO
	.align		4
.L_13:
        /*0038*/ 	.byte	0x04, 0x17
        /*003a*/ 	.short	(.L_15 - .L_14)
.L_14:
        /*003c*/ 	.word	0x00000000
        /*0040*/ 	.short	0x0002
        /*0042*/ 	.short	0x0010
        /*0044*/ 	.byte	0x00, 0xf5, 0x21, 0x00


	//----- nvinfo : EIATTR_KPARAM_INFO
	.align		4
.L_15:
        /*0048*/ 	.byte	0x04, 0x17
        /*004a*/ 	.short	(.L_17 - .L_16)
.L_16:
        /*004c*/ 	.word	0x00000000
        /*0050*/ 	.short	0x0001
        /*0052*/ 	.short	0x0008
        /*0054*/ 	.byte	0x00, 0xf5, 0x21, 0x00


	//----- nvinfo : EIATTR_KPARAM_INFO
	.align		4
.L_17:
        /*0058*/ 	.byte	0x04, 0x17
        /*005a*/ 	.short	(.L_19 - .L_18)
.L_18:
        /*005c*/ 	.word	0x00000000
        /*0060*/ 	.short	0x0000
        /*0062*/ 	.short	0x0000
        /*0064*/ 	.byte	0x00, 0xf5, 0x21, 0x00


	//----- nvinfo : EIATTR_SPARSE_MMA_MASK
	.align		4
.L_19:
        /*0068*/ 	.byte	0x03, 0x50
        /*006a*/ 	.short	0x0000


	//----- nvinfo : EIATTR_MAXREG_COUNT
	.align		4
        /*006c*/ 	.byte	0x03, 0x1b
        /*006e*/ 	.short	0x00ff


	//----- nvinfo : EIATTR_NUM_BARRIERS
	.align		4
        /*0070*/ 	.byte	0x02, 0x4c
        /*0072*/ 	.byte	0x01
	.zero		1


	//----- nvinfo : EIATTR_MERCURY_ISA_VERSION
	.align		4
        /*0074*/ 	.byte	0x03, 0x5f
        /*0076*/ 	.short	0x0101


	//----- nvinfo : EIATTR_VRC_CTA_INIT_COUNT
	.align		4
        /*0078*/ 	.byte	0x02, 0x4a
	.zero		1
	.zero		1


	//----- nvinfo : EIATTR_EXIT_INSTR_OFFSETS
	.align		4
        /*007c*/ 	.byte	0x04, 0x1c
        /*007e*/ 	.short	(.L_21 - .L_20)


	//   ....[0]....
.L_20:
        /*0080*/ 	.word	0x000005d0


	//   ....[1]....
        /*0084*/ 	.word	0x00000620


	//----- nvinfo : EIATTR_CBANK_PARAM_SIZE
	.align		4
.L_21:
        /*0088*/ 	.byte	0x03, 0x19
        /*008a*/ 	.short	0x0024


	//----- nvinfo : EIATTR_PARAM_CBANK
	.align		4
        /*008c*/ 	.byte	0x04, 0x0a
        /*008e*/ 	.short	(.L_23 - .L_22)
	.align		4
.L_22:
        /*0090*/ 	.word	index@(.nv.constant0._Z28matrix_multiplication_kernelPKfS0_Pfiii)
        /*0094*/ 	.short	0x0380
        /*0096*/ 	.short	0x0024


	//----- nvinfo : EIATTR_SW_WAR
	.align		4
.L_23:
        /*0098*/ 	.byte	0x04, 0x36
        /*009a*/ 	.short	(.L_25 - .L_24)
.L_24:
        /*009c*/ 	.word	0x00000008
.L_25:


//--------------------- .nv.callgraph             --------------------------
	.section	.nv.callgraph,"",@"SHT_CUDA_CALLGRAPH"
	.align	4
	.sectionentsize	8
	.align		4
        /*0000*/ 	.word	0x00000000
	.align		4
        /*0004*/ 	.word	0xffffffff
	.align		4
        /*0008*/ 	.word	0x00000000
	.align		4
        /*000c*/ 	.word	0xfffffffe
	.align		4
        /*0010*/ 	.word	0x00000000
	.align		4
        /*0014*/ 	.word	0xfffffffd
	.align		4
        /*0018*/ 	.word	0x00000000
	.align		4
        /*001c*/ 	.word	0xfffffffc


//--------------------- .text._Z28matrix_multiplication_kernelPKfS0_Pfiii --------------------------
	.section	.text._Z28matrix_multiplication_kernelPKfS0_Pfiii,"ax",@progbits
	.align	128
        .global         _Z28matrix_multiplication_kernelPKfS0_Pfiii
        .type           _Z28matrix_multiplication_kernelPKfS0_Pfiii,@function
        .size           _Z28matrix_multiplication_kernelPKfS0_Pfiii,(.L_x_3 - _Z28matrix_multiplication_kernelPKfS0_Pfiii)
        .other          _Z28matrix_multiplication_kernelPKfS0_Pfiii,@"STO_CUDA_ENTRY STV_DEFAULT"
_Z28matrix_multiplication_kernelPKfS0_Pfiii:
.text._Z28matrix_multiplication_kernelPKfS0_Pfiii:
[----:B------:R-:W-:Y:S01]  /*0000*/  LDC R1, c[0x0][0x37c] ;  /* 0x0000df00ff017b82 */ /* 0x000fe20000000800 */
[----:B------:R-:W0:Y:S01]  /*0010*/  S2R R0, SR_TID.Y ;  /* 0x0000000000007919 */ /* 0x000e220000002200 */
[----:B------:R-:W1:Y:S06]  /*0020*/  LDCU UR7, c[0x0][0x39c] ;  /* 0x00007380ff0777ac */ /* 0x000e6c0008000800 */
[----:B------:R-:W0:Y:S01]  /*0030*/  S2UR UR5, SR_CTAID.Y ;  /* 0x00000000000579c3 */ /* 0x000e220000002600 */
[----:B------:R-:W-:Y:S01]  /*0040*/  HFMA2 R5, -RZ, RZ, 0, 0 ;  /* 0x00000000ff057431 */ /* 0x000fe200000001ff */
[----:B------:R-:W2:Y:S01]  /*0050*/  S2R R19, SR_TID.X ;  /* 0x0000000000137919 */ /* 0x000ea20000002100 */
[----:B------:R-:W3:Y:S01]  /*0060*/  LDCU UR11, c[0x0][0x3a0] ;  /* 0x00007400ff0b77ac */ /* 0x000ee20008000800 */
[----:B------:R-:W4:Y:S04]  /*0070*/  LDCU.64 UR8, c[0x0][0x358] ;  /* 0x00006b00ff0877ac */ /* 0x000f280008000a00 */
[----:B------:R-:W0:Y:S08]  /*0080*/  LDC R3, c[0x0][0x364] ;  /* 0x0000d900ff037b82 */ /* 0x000e300000000800 */
[----:B------:R-:W2:Y:S01]  /*0090*/  S2UR UR4, SR_CTAID.X ;  /* 0x00000000000479c3 */ /* 0x000ea20000002500 */
[----:B-1----:R-:W-:-:S07]  /*00a0*/  UISETP.GE.AND UP0, UPT, UR7, 0x1, UPT ;  /* 0x000000010700788c */ /* 0x002fce000bf06270 */
[----:B------:R-:W2:Y:S01]  /*00b0*/  LDC R4, c[0x0][0x360] ;  /* 0x0000d800ff047b82 */ /* 0x000ea20000000800 */
[----:B0-----:R-:W-:Y:S02]  /*00c0*/  IMAD R2, R3, UR5, R0 ;  /* 0x0000000503027c24 */ /* 0x001fe4000f8e0200 */
[----:B--2---:R-:W-:Y:S01]  /*00d0*/  IMAD R3, R4, UR4, R19 ;  /* 0x0000000404037c24 */ /* 0x004fe2000f8e0213 */
[----:B---34-:R-:W-:Y:S06]  /*00e0*/  BRA.U !UP0, `(.L_x_0) ;  /* 0x00000005082c7547 */ /* 0x018fec000b800000 */
[----:B------:R-:W0:Y:S01]  /*00f0*/  S2UR UR6, SR_CgaCtaId ;  /* 0x00000000000679c3 */ /* 0x000e220000008800 */
[----:B------:R-:W1:Y:S01]  /*0100*/  LDCU UR10, c[0x0][0x3a0] ;  /* 0x00007400ff0a77ac */ /* 0x000e620008000800 */
[----:B------:R-:W-:Y:S01]  /*0110*/  LEA R20, R0, R19, 0x4 ;  /* 0x0000001300147211 */ /* 0x000fe200078e20ff */
[----:B------:R-:W-:Y:S01]  /*0120*/  IMAD R17, R2, UR7, R19 ;  /* 0x0000000702117c24 */ /* 0x000fe2000f8e0213 */
[----:B------:R-:W-:Y:S01]  /*0130*/  MOV R5, RZ ;  /* 0x000000ff00057202 */ /* 0x000fe20000000f00 */
[----:B------:R-:W-:Y:S01]  /*0140*/  UMOV UR5, 0x400 ;  /* 0x0000040000057882 */ /* 0x000fe20000000000 */
[----:B------:R-:W-:Y:S02]  /*0150*/  UIADD3 UR4, UPT, UPT, UR7, 0xf, URZ ;  /* 0x0000000f07047890 */ /* 0x000fe4000fffe0ff */
[----:B------:R-:W2:Y:S01]  /*0160*/  LDC R16, c[0x0][0x3a0] ;  /* 0x0000e800ff107b82 */ /* 0x000ea20000000800 */
[----:B------:R-:W3:Y:S01]  /*0170*/  LDCU.64 UR12, c[0x0][0x398] ;  /* 0x00007300ff0c77ac */ /* 0x000ee20008000a00 */
[----:B------:R-:W-:-:S04]  /*0180*/  USHF.R.U32.HI UR4, URZ, 0x4, UR4 ;  /* 0x00000004ff047899 */ /* 0x000fc80008011604 */
[----:B------:R-:W-:Y:S01]  /*0190*/  UIADD3 UR4, UPT, UPT, -UR4, URZ, URZ ;  /* 0x000000ff04047290 */ /* 0x000fe2000fffe1ff */
[----:B-1----:R-:W-:Y:S01]  /*01a0*/  IMAD R21, R0, UR10, R3 ;  /* 0x0000000a00157c24 */ /* 0x002fe2000f8e0203 */
[----:B0-----:R-:W-:-:S06]  /*01b0*/  ULEA UR5, UR6, UR5, 0x18 ;  /* 0x0000000506057291 */ /* 0x001fcc000f8ec0ff */
[----:B------:R-:W-:Y:S02]  /*01c0*/  LEA R20, R20, UR5, 0x2 ;  /* 0x0000000514147c11 */ /* 0x000fe4000f8e10ff */
[----:B------:R-:W-:Y:S02]  /*01d0*/  LEA R22, R0, UR5, 0x6 ;  /* 0x0000000500167c11 */ /* 0x000fe4000f8e30ff */
[----:B---3--:R-:W-:-:S07]  /*01e0*/  LEA R18, R19, UR5, 0x2 ;  /* 0x0000000513127c11 */ /* 0x008fce000f8e10ff */
.L_x_1:
[----:B------:R-:W-:Y:S01]  /*01f0*/  ISETP.GE.AND P1, PT, R19, UR13, PT ;  /* 0x0000000d13007c0c */ /* 0x000fe2000bf26270 */
[----:B------:R-:W-:Y:S01]  /*0200*/  HFMA2 R25, -RZ, RZ, 0, 0 ;  /* 0x00000000ff197431 */ /* 0x000fe200000001ff */
[----:B------:R-:W-:Y:S02]  /*0210*/  ISETP.GE.AND P0, PT, R0, UR13, PT ;  /* 0x0000000d00007c0c */ /* 0x000fe4000bf06270 */
[----:B------:R-:W-:Y:S02]  /*0220*/  ISETP.GE.OR P1, PT, R2, UR12, P1 ;  /* 0x0000000c02007c0c */ /* 0x000fe40008f26670 */
[----:B--2---:R-:W-:Y:S02]  /*0230*/  ISETP.GE.OR P0, PT, R3, R16, P0 ;  /* 0x000000100300720c */ /* 0x004fe40000706670 */
[----:B------:R-:W-:-:S09]  /*0240*/  MOV R23, RZ ;  /* 0x000000ff00177202 */ /* 0x000fd20000000f00 */
[----:B------:R-:W0:Y:S08]  /*0250*/  @!P1 LDC.64 R12, c[0x0][0x380] ;  /* 0x0000e000ff0c9b82 */ /* 0x000e300000000a00 */
[----:B------:R-:W1:Y:S01]  /*0260*/  @!P0 LDC.64 R6, c[0x0][0x388] ;  /* 0x0000e200ff068b82 */ /* 0x000e620000000a00 */
[----:B0-----:R-:W-:-:S05]  /*0270*/  @!P1 IMAD.WIDE.U32 R12, R17, 0x4, R12 ;  /* 0x00000004110c9825 */ /* 0x001fca00078e000c */
[----:B------:R-:W2:Y:S01]  /*0280*/  @!P1 LDG.E R23, desc[UR8][R12.64] ;  /* 0x000000080c179981 */ /* 0x000ea2000c1e1900 */
[----:B-1----:R-:W-:-:S05]  /*0290*/  @!P0 IMAD.WIDE R6, R21, 0x4, R6 ;  /* 0x0000000415068825 */ /* 0x002fca00078e0206 */
[----:B------:R-:W3:Y:S01]  /*02a0*/  @!P0 LDG.E R25, desc[UR8][R6.64] ;  /* 0x0000000806198981 */ /* 0x000ee2000c1e1900 */
[----:B------:R-:W-:-:S04]  /*02b0*/  UIADD3 UR4, UPT, UPT, UR4, 0x1, URZ ;  /* 0x0000000104047890 */ /* 0x000fc8000fffe0ff */
[----:B------:R-:W-:Y:S01]  /*02c0*/  UISETP.NE.AND UP0, UPT, UR4, URZ, UPT ;  /* 0x000000ff0400728c */ /* 0x000fe2000bf05270 */
[----:B------:R-:W-:Y:S02]  /*02d0*/  IADD3 R0, PT, PT, R0, 0x10, RZ ;  /* 0x0000001000007810 */ /* 0x000fe40007ffe0ff */
[----:B------:R-:W-:Y:S02]  /*02e0*/  IADD3 R19, PT, PT, R19, 0x10, RZ ;  /* 0x0000001013137810 */ /* 0x000fe40007ffe0ff */
[----:B------:R-:W-:Y:S02]  /*02f0*/  IADD3 R17, PT, PT, R17, 0x10, RZ ;  /* 0x0000001011117810 */ /* 0x000fe40007ffe0ff */
[----:B------:R-:W-:Y:S01]  /*0300*/  LEA R21, R16, R21, 0x4 ;  /* 0x0000001510157211 */ /* 0x000fe200078e20ff */
[----:B--2---:R-:W-:Y:S04]  /*0310*/  STS [R20], R23 ;  /* 0x0000001714007388 */ /* 0x004fe80000000800 */
[----:B---3--:R-:W-:Y:S01]  /*0320*/  STS [R20+0x400], R25 ;  /* 0x0004001914007388 */ /* 0x008fe20000000800 */
[----:B------:R-:W-:Y:S06]  /*0330*/  BAR.SYNC.DEFER_BLOCKING 0x0 ;  /* 0x0000000000007b1d */ /* 0x000fec0000010000 */
[----:B------:R-:W-:Y:S04]  /*0340*/  LDS R4, [R18+0x400] ;  /* 0x0004000012047984 */ /* 0x000fe80000000800 */
[----:B------:R-:W0:Y:S04]  /*0350*/  LDS.128 R8, [R22] ;  /* 0x0000000016087984 */ /* 0x000e280000000c00 */
[----:B------:R-:W1:Y:S04]  /*0360*/  LDS R28, [R18+0x440] ;  /* 0x00044000121c7984 */ /* 0x000e680000000800 */
[----:B------:R-:W2:Y:S04]  /*0370*/  LDS R29, [R18+0x480] ;  /* 0x00048000121d7984 */ /* 0x000ea80000000800 */
[----:B------:R-:W3:Y:S04]  /*0380*/  LDS R26, [R18+0x4c0] ;  /* 0x0004c000121a7984 */ /* 0x000ee80000000800 */
[----:B------:R-:W-:Y:S04]  /*0390*/  LDS R27, [R18+0x500] ;  /* 0x00050000121b7984 */ /* 0x000fe80000000800 */
[----:B------:R-:W4:Y:S04]  /*03a0*/  LDS.128 R12, [R22+0x10] ;  /* 0x00001000160c7984 */ /* 0x000f280000000c00 */
[----:B------:R-:W5:Y:S04]  /*03b0*/  LDS R24, [R18+0x540] ;  /* 0x0005400012187984 */ /* 0x000f680000000800 */
[----:B------:R-:W5:Y:S04]  /*03c0*/  LDS R23, [R18+0x580] ;  /* 0x0005800012177984 */ /* 0x000f680000000800 */
[----:B------:R-:W-:Y:S01]  /*03d0*/  LDS R25, [R18+0x600] ;  /* 0x0006000012197984 */ /* 0x000fe20000000800 */
[----:B0-----:R-:W-:-:S03]  /*03e0*/  FFMA R4, R8, R4, R5 ;  /* 0x0000000408047223 */ /* 0x001fc60000000005 */
[----:B------:R-:W0:Y:S01]  /*03f0*/  LDS R8, [R18+0x5c0] ;  /* 0x0005c00012087984 */ /* 0x000e220000000800 */
[----:B-1----:R-:W-:-:S03]  /*0400*/  FFMA R9, R9, R28, R4 ;  /* 0x0000001c09097223 */ /* 0x002fc60000000004 */
[----:B------:R-:W1:Y:S01]  /*0410*/  LDS.128 R4, [R22+0x20] ;  /* 0x0000200016047984 */ /* 0x000e620000000c00 */
[----:B--2---:R-:W-:-:S04]  /*0420*/  FFMA R10, R10, R29, R9 ;  /* 0x0000001d0a0a7223 */ /* 0x004fc80000000009 */
[----:B---3--:R-:W-:-:S04]  /*0430*/  FFMA R11, R11, R26, R10 ;  /* 0x0000001a0b0b7223 */ /* 0x008fc8000000000a */
[----:B----4-:R-:W-:Y:S02]  /*0440*/  FFMA R10, R12, R27, R11 ;  /* 0x0000001b0c0a7223 */ /* 0x010fe4000000000b */
[----:B------:R-:W2:Y:S02]  /*0450*/  LDS R12, [R18+0x640] ;  /* 0x00064000120c7984 */ /* 0x000ea40000000800 */
[----:B-----5:R-:W-:Y:S02]  /*0460*/  FFMA R9, R13, R24, R10 ;  /* 0x000000180d097223 */ /* 0x020fe4000000000a */
[----:B------:R-:W3:Y:S02]  /*0470*/  LDS R13, [R18+0x680] ;  /* 0x00068000120d7984 */ /* 0x000ee40000000800 */
[----:B------:R-:W-:Y:S02]  /*0480*/  FFMA R10, R14, R23, R9 ;  /* 0x000000170e0a7223 */ /* 0x000fe40000000009 */
[----:B------:R-:W4:Y:S04]  /*0490*/  LDS R14, [R18+0x6c0] ;  /* 0x0006c000120e7984 */ /* 0x000f280000000800 */
[----:B------:R-:W-:Y:S04]  /*04a0*/  LDS R23, [R18+0x700] ;  /* 0x0007000012177984 */ /* 0x000fe80000000800 */
[----:B------:R-:W-:Y:S01]  /*04b0*/  LDS R24, [R18+0x740] ;  /* 0x0007400012187984 */ /* 0x000fe20000000800 */
[----:B0-----:R-:W-:-:S03]  /*04c0*/  FFMA R27, R15, R8, R10 ;  /* 0x000000080f1b7223 */ /* 0x001fc6000000000a */
[----:B------:R-:W0:Y:S04]  /*04d0*/  LDS.128 R8, [R22+0x30] ;  /* 0x0000300016087984 */ /* 0x000e280000000c00 */
[----:B------:R-:W5:Y:S01]  /*04e0*/  LDS R15, [R18+0x780] ;  /* 0x00078000120f7984 */ /* 0x000f620000000800 */
[----:B-1----:R-:W-:-:S03]  /*04f0*/  FFMA R26, R4, R25, R27 ;  /* 0x00000019041a7223 */ /* 0x002fc6000000001b */
[----:B------:R-:W1:Y:S01]  /*0500*/  LDS R4, [R18+0x7c0] ;  /* 0x0007c00012047984 */ /* 0x000e620000000800 */
[----:B--2---:R-:W-:-:S04]  /*0510*/  FFMA R5, R5, R12, R26 ;  /* 0x0000000c05057223 */ /* 0x004fc8000000001a */
[----:B---3--:R-:W-:-:S04]  /*0520*/  FFMA R6, R6, R13, R5 ;  /* 0x0000000d06067223 */ /* 0x008fc80000000005 */
[----:B----4-:R-:W-:-:S04]  /*0530*/  FFMA R7, R7, R14, R6 ;  /* 0x0000000e07077223 */ /* 0x010fc80000000006 */
[----:B0-----:R-:W-:-:S04]  /*0540*/  FFMA R8, R8, R23, R7 ;  /* 0x0000001708087223 */ /* 0x001fc80000000007 */
[----:B------:R-:W-:-:S04]  /*0550*/  FFMA R9, R9, R24, R8 ;  /* 0x0000001809097223 */ /* 0x000fc80000000008 */
[----:B-----5:R-:W-:-:S04]  /*0560*/  FFMA R10, R10, R15, R9 ;  /* 0x0000000f0a0a7223 */ /* 0x020fc80000000009 */
[----:B-1----:R-:W-:Y:S01]  /*0570*/  FFMA R5, R11, R4, R10 ;  /* 0x000000040b057223 */ /* 0x002fe2000000000a */
[----:B------:R-:W-:Y:S06]  /*0580*/  BAR.SYNC.DEFER_BLOCKING 0x0 ;  /* 0x0000000000007b1d */ /* 0x000fec0000010000 */
[----:B------:R-:W-:Y:S05]  /*0590*/  BRA.U UP0, `(.L_x_1) ;  /* 0xfffffffd00147547 */ /* 0x000fea000b83ffff */
.L_x_0:
[----:B------:R-:W0:Y:S01]  /*05a0*/  LDCU UR4, c[0x0][0x398] ;  /* 0x00007300ff0477ac */ /* 0x000e220008000800 */
[----:B------:R-:W-:-:S04]  /*05b0*/  ISETP.GE.AND P0, PT, R3, UR11, PT ;  /* 0x0000000b03007c0c */ /* 0x000fc8000bf06270 */
[----:B0-----:R-:W-:-:S13]  /*05c0*/  ISETP.GE.OR P0, PT, R2, UR4, P0 ;  /* 0x0000000402007c0c */ /* 0x001fda0008706670 */
[----:B------:R-:W-:Y:S05]  /*05d0*/  @P0 EXIT ;  /* 0x000000000000094d */ /* 0x000fea0003800000 */
[----:B------:R-:W0:Y:S01]  /*05e0*/  LDC.64 R6, c[0x0][0x390] ;  /* 0x0000e400ff067b82 */ /* 0x000e220000000a00 */
[----:B------:R-:W-:-:S04]  /*05f0*/  IMAD R3, R2, UR11, R3 ;  /* 0x0000000b02037c24 */ /* 0x000fc8000f8e0203 */
[----:B0-----:R-:W-:-:S05]  /*0600*/  IMAD.WIDE R2, R3, 0x4, R6 ;  /* 0x0000000403027825 */ /* 0x001fca00078e0206 */
[----:B------:R-:W-:Y:S01]  /*0610*/  STG.E desc[UR8][R2.64], R5 ;  /* 0x0000000502007986 */ /* 0x000fe2000c101908 */
[----:B------:R-:W-:Y:S05]  /*0620*/  EXIT ;  /* 0x000000000000794d */ /* 0x000fea0003800000 */
.L_x_2:
[----:B------:R-:W-:-:S00]  /*0630*/  BRA `(.L_x_2) ;  /* 0xfffffffc00fc7947 */ /* 0x000fc0000383ffff */
[----:B------:R-:W-:-:S00]  /*0640*/  NOP ;  /* 0x0000000000007918 */ /* 0x000fc00000000000 */
        /* <DEDUP_REMOVED lines=11> */
.L_x_3:


//--------------------- .nv.shared._Z28matrix_multiplication_kernelPKfS0_Pfiii --------------------------
	.section	.nv.shared._Z28matrix_multiplication_kernelPKfS0_Pfiii,"aw",@nobits
	.sectionflags	@""
	.align	16
	.zero		1024


//--------------------- .nv.shared.reserved.0     --------------------------
	.section	.nv.shared.reserved.0,"aw",@nobits
	.weak		__nv_reservedSMEM_offset_0_alias
	.size		__nv_reservedSMEM_offset_0_alias, 0, 64
	.other		__nv_reservedSMEM_offset_0_alias,@"STO_CUDA_RESERVED_SHARED STV_DEFAULT"
__nv_reservedSMEM_offset_0_alias:
	.zero		0
	.zero		64


//--------------------- .nv.constant0._Z28matrix_multiplication_kernelPKfS0_Pfiii --------------------------
	.section	.nv.constant0._Z28matrix_multiplication_kernelPKfS0_Pfiii,"a",@progbits
	.sectionflags	@""
	.align	4
.nv.constant0._Z28matrix_multiplication_kernelPKfS0_Pfiii:
	.zero		932


//--------------------- SYMBOLS --------------------------

	.type		.nv.reservedSmem.offset0,@object
	.size		.nv.reservedSmem.offset0,0x4
	.type		.nv.reservedSmem.cap,@object
	.size		.nv.reservedSmem.cap,0x4
